	.headerflags	@"EF_CUDA_TEXMODE_UNIFIED EF_CUDA_64BIT_ADDRESS EF_CUDA_ACCELERATORS EF_CUDA_SM90 EF_CUDA_VIRTUAL_SM(EF_CUDA_SM90)"
	.elftype	@"ET_EXEC"


//--------------------- .nv.info                  --------------------------
	.section	.nv.info,"",@"SHT_CUDA_INFO"
	.align	4


	//----- nvinfo : EIATTR_REGCOUNT
	.align		4
        /*0000*/ 	.byte	0x04, 0x2f
        /*0002*/ 	.short	(.L_1 - .L_0)
	.align		4
.L_0:
        /*0004*/ 	.word	index@(triton_poi_fused_convolution_leaky_relu_leaky_relu_backward_13)
        /*0008*/ 	.word	0x0000000c


	//----- nvinfo : EIATTR_MIN_STACK_SIZE
	.align		4
.L_1:
        /*000c*/ 	.byte	0x04, 0x12
        /*000e*/ 	.short	(.L_3 - .L_2)
	.align		4
.L_2:
        /*0010*/ 	.word	index@(triton_poi_fused_convolution_leaky_relu_leaky_relu_backward_13)
        /*0014*/ 	.word	0x00000000


	//----- nvinfo : EIATTR_FRAME_SIZE
	.align		4
.L_3:
        /*0018*/ 	.byte	0x04, 0x11
        /*001a*/ 	.short	(.L_5 - .L_4)
	.align		4
.L_4:
        /*001c*/ 	.word	index@(triton_poi_fused_convolution_leaky_relu_leaky_relu_backward_13)
        /*0020*/ 	.word	0x00000000


	//----- nvinfo : EIATTR_MIN_STACK_SIZE
	.align		4
.L_5:
        /*0024*/ 	.byte	0x04, 0x12
        /*0026*/ 	.short	(.L_7 - .L_6)
	.align		4
.L_6:
        /*0028*/ 	.word	index@(triton_poi_fused_convolution_leaky_relu_leaky_relu_backward_13)
        /*002c*/ 	.word	0x00000000
.L_7:


//--------------------- .nv.info.triton_poi_fused_convolution_leaky_relu_leaky_relu_backward_13 --------------------------
	.section	.nv.info.triton_poi_fused_convolution_leaky_relu_leaky_relu_backward_13,"",@"SHT_CUDA_INFO"
	.sectionflags	@""
	.align	4


	//----- nvinfo : EIATTR_CUDA_API_VERSION
	.align		4
        /*0000*/ 	.byte	0x04, 0x37
        /*0002*/ 	.short	(.L_9 - .L_8)
.L_8:
        /*0004*/ 	.word	0x0000007c


	//----- nvinfo : EIATTR_KPARAM_INFO
	.align		4
.L_9:
        /*0008*/ 	.byte	0x04, 0x17
        /*000a*/ 	.short	(.L_11 - .L_10)
.L_10:
        /*000c*/ 	.word	0x00000000
        /*0010*/ 	.short	0x0003
        /*0012*/ 	.short	0x0018
        /*0014*/ 	.byte	0x00, 0xf0, 0x11, 0x00


	//----- nvinfo : EIATTR_KPARAM_INFO
	.align		4
.L_11:
        /*0018*/ 	.byte	0x04, 0x17
        /*001a*/ 	.short	(.L_13 - .L_12)
.L_12:
        /*001c*/ 	.word	0x00000000
        /*0020*/ 	.short	0x0002
        /*0022*/ 	.short	0x0010
        /*0024*/ 	.byte	0x00, 0xf4, 0x21, 0x00


	//----- nvinfo : EIATTR_KPARAM_INFO
	.align		4
.L_13:
        /*0028*/ 	.byte	0x04, 0x17
        /*002a*/ 	.short	(.L_15 - .L_14)
.L_14:
        /*002c*/ 	.word	0x00000000
        /*0030*/ 	.short	0x0001
        /*0032*/ 	.short	0x0008
        /*0034*/ 	.byte	0x00, 0xf4, 0x21, 0x00


	//----- nvinfo : EIATTR_KPARAM_INFO
	.align		4
.L_15:
        /*0038*/ 	.byte	0x04, 0x17
        /*003a*/ 	.short	(.L_17 - .L_16)
.L_16:
        /*003c*/ 	.word	0x00000000
        /*0040*/ 	.short	0x0000
        /*0042*/ 	.short	0x0000
        /*0044*/ 	.byte	0x00, 0xf4, 0x21, 0x00


	//----- nvinfo : EIATTR_SPARSE_MMA_MASK
	.align		4
.L_17:
        /*0048*/ 	.byte	0x03, 0x50
        /*004a*/ 	.short	0x0000


	//----- nvinfo : EIATTR_MAXREG_COUNT
	.align		4
        /*004c*/ 	.byte	0x03, 0x1b
        /*004e*/ 	.short	0x00ff


	//----- nvinfo : EIATTR_EXIT_INSTR_OFFSETS
	.align		4
        /*0050*/ 	.byte	0x04, 0x1c
        /*0052*/ 	.short	(.L_19 - .L_18)


	//   ....[0]....
.L_18:
        /*0054*/ 	.word	0x000001c0


	//----- nvinfo : EIATTR_REQNTID
	.align		4
.L_19:
        /*0058*/ 	.byte	0x04, 0x10
        /*005a*/ 	.short	(.L_21 - .L_20)
.L_20:
        /*005c*/ 	.word	0x00000080
        /*0060*/ 	.word	0x00000001
        /*0064*/ 	.word	0x00000001


	//----- nvinfo : EIATTR_CBANK_PARAM_SIZE
	.align		4
.L_21:
        /*0068*/ 	.byte	0x03, 0x19
        /*006a*/ 	.short	0x001c


	//----- nvinfo : EIATTR_PARAM_CBANK
	.align		4
        /*006c*/ 	.byte	0x04, 0x0a
        /*006e*/ 	.short	(.L_23 - .L_22)
	.align		4
.L_22:
        /*0070*/ 	.word	index@(.nv.constant0.triton_poi_fused_convolution_leaky_relu_leaky_relu_backward_13)
        /*0074*/ 	.short	0x0210
        /*0076*/ 	.short	0x001c


	//----- nvinfo : EIATTR_SW_WAR
	.align		4
.L_23:
        /*0078*/ 	.byte	0x04, 0x36
        /*007a*/ 	.short	(.L_25 - .L_24)
.L_24:
        /*007c*/ 	.word	0x00000008
.L_25:


//--------------------- .nv.callgraph             --------------------------
	.section	.nv.callgraph,"",@"SHT_CUDA_CALLGRAPH"
	.align	4
	.sectionentsize	8
	.align		4
        /*0000*/ 	.word	0x00000000
	.align		4
        /*0004*/ 	.word	0xffffffff
	.align		4
        /*0008*/ 	.word	0x00000000
	.align		4
        /*000c*/ 	.word	0xfffffffe
	.align		4
        /*0010*/ 	.word	0x00000000
	.align		4
        /*0014*/ 	.word	0xfffffffd
	.align		4
        /*0018*/ 	.word	0x00000000
	.align		4
        /*001c*/ 	.word	0xfffffffc


//--------------------- .text.triton_poi_fused_convolution_leaky_relu_leaky_relu_backward_13 --------------------------
	.section	.text.triton_poi_fused_convolution_leaky_relu_leaky_relu_backward_13,"ax",@progbits
	.align	128
        .global         triton_poi_fused_convolution_leaky_relu_leaky_relu_backward_13
        .type           triton_poi_fused_convolution_leaky_relu_leaky_relu_backward_13,@function
        .size           triton_poi_fused_convolution_leaky_relu_leaky_relu_backward_13,(.L_x_1 - triton_poi_fused_convolution_leaky_relu_leaky_relu_backward_13)
        .other          triton_poi_fused_convolution_leaky_relu_leaky_relu_backward_13,@"STO_CUDA_ENTRY STV_DEFAULT"
triton_poi_fused_convolution_leaky_relu_leaky_relu_backward_13:
.text.triton_poi_fused_convolution_leaky_relu_leaky_relu_backward_13:
[----:B------:R-:W-:Y:S01]  /*0000*/  LDC R1, c[0x0][0x28] ;  /* 0x00000a00ff017b82 */ /* 0x000fe20000000800 */
[----:B------:R-:W1:Y:S07]  /*0010*/  S2R R0, SR_TID.X ;  /* 0x0000000000007919 */ /* 0x000e6e0000002100 */
[----:B------:R-:W2:Y:S01]  /*0020*/  LDC.64 R2, c[0x0][0x210] ;  /* 0x00008400ff027b82 */ /* 0x000ea20000000a00 */
[----:B------:R-:W-:Y:S01]  /*0030*/  ULDC.64 UR4, c[0x0][0x208] ;  /* 0x0000820000047ab9 */ /* 0x000fe20000000a00 */
[----:B------:R-:W-:Y:S01]  /*0040*/  ULDC.64 UR6, c[0x0][0x220] ;  /* 0x0000880000067ab9 */ /* 0x000fe20000000a00 */
[----:B------:R-:W3:Y:S01]  /*0050*/  S2R R7, SR_CTAID.X ;  /* 0x0000000000077919 */ /* 0x000ee20000002500 */
[----:B-1----:R-:W-:-:S02]  /*0060*/  LOP3.LUT R0, R0, 0x7f, RZ, 0xc0, !PT ;  /* 0x0000007f00007812 */ /* 0x002fc400078ec0ff */
[----:B---3--:R-:W-:-:S03]  /*0070*/  SHF.R.S32.HI R4, RZ, 0x18, R7 ;  /* 0x00000018ff047819 */ /* 0x008fc60000011407 */
[----:B------:R-:W-:Y:S01]  /*0080*/  IMAD R7, R7, 0x80, R0 ;  /* 0x0000008007077824 */ /* 0x000fe200078e0200 */
[----:B------:R-:W-:-:S03]  /*0090*/  SGXT R0, R4, 0x1 ;  /* 0x000000010400781a */ /* 0x000fc60000000200 */
[----:B--2---:R-:W-:Y:S01]  /*00a0*/  IMAD.WIDE R2, R7, 0x4, R2 ;  /* 0x0000000407027825 */ /* 0x004fe200078e0202 */
[----:B------:R-:W1:Y:S01]  /*00b0*/  LDC.64 R4, c[0x0][0x218] ;  /* 0x00008600ff047b82 */ /* 0x000e620000000a00 */
[----:B------:R-:W-:-:S04]  /*00c0*/  LEA.HI R0, R0, R7, RZ, 0x6 ;  /* 0x0000000700007211 */ /* 0x000fc800078f30ff */
[----:B------:R-:W2:Y:S01]  /*00d0*/  LDG.E R2, desc[UR4][R2.64] ;  /* 0x0000000402027981 */ /* 0x000ea2000c1e1900 */
[----:B------:R-:W-:-:S04]  /*00e0*/  SHF.R.S32.HI R0, RZ, 0x6, R0 ;  /* 0x00000006ff007819 */ /* 0x000fc80000011400 */
[----:B------:R-:W-:-:S04]  /*00f0*/  LEA.HI R6, R0, R0, RZ, 0x6 ;  /* 0x0000000000067211 */ /* 0x000fc800078f30ff */
[----:B------:R-:W-:-:S05]  /*0100*/  LOP3.LUT R9, R6, 0xffffffc0, RZ, 0xc0, !PT ;  /* 0xffffffc006097812 */ /* 0x000fca00078ec0ff */
[----:B------:R-:W-:-:S04]  /*0110*/  IMAD.IADD R9, R0, 0x1, -R9 ;  /* 0x0000000100097824 */ /* 0x000fc800078e0a09 */
[----:B-1----:R-:W-:-:S06]  /*0120*/  IMAD.WIDE R4, R9, 0x4, R4 ;  /* 0x0000000409047825 */ /* 0x002fcc00078e0204 */
[----:B------:R-:W2:Y:S01]  /*0130*/  LDG.E.EL R5, desc[UR4][R4.64] ;  /* 0x0000000404057981 */ /* 0x000ea2000c2e1900 */
[----:B------:R-:W-:-:S04]  /*0140*/  IADD3 R6, P1, R7, UR6, RZ ;  /* 0x0000000607067c10 */ /* 0x000fc8000ff3e0ff */
[----:B------:R-:W-:Y:S02]  /*0150*/  LEA.HI.X.SX32 R7, R7, UR7, 0x1, P1 ;  /* 0x0000000707077c11 */ /* 0x000fe400088f0eff */
[C---:B--2---:R-:W-:Y:S01]  /*0160*/  FSETP.GT.AND P0, PT, R2.reuse, -R5, PT ;  /* 0x800000050200720b */ /* 0x044fe20003f04000 */
[----:B------:R-:W-:-:S12]  /*0170*/  FADD R0, R2, R5 ;  /* 0x0000000502007221 */ /* 0x000fd80000000000 */
[----:B------:R-:W-:-:S05]  /*0180*/  @!P0 FMUL R0, R0, 0.20000000298023223877 ;  /* 0x3e4ccccd00008820 */ /* 0x000fca0000400000 */
[----:B------:R-:W-:-:S04]  /*0190*/  FSETP.GT.AND P0, PT, R0, RZ, PT ;  /* 0x000000ff0000720b */ /* 0x000fc80003f04000 */
[----:B------:R-:W-:-:S05]  /*01a0*/  SEL R9, RZ, 0x1, !P0 ;  /* 0x00000001ff097807 */ /* 0x000fca0004000000 */
[----:B------:R-:W-:Y:S01]  /*01b0*/  STG.E.U8 desc[UR4][R6.64], R9 ;  /* 0x0000000906007986 */ /* 0x000fe2000c101104 */
[----:B------:R-:W-:Y:S05]  /*01c0*/  EXIT ;  /* 0x000000000000794d */ /* 0x000fea0003800000 */
.L_x_0:
[----:B------:R-:W-:-:S00]  /*01d0*/  BRA `(.L_x_0) ;  /* 0xfffffffc00fc7947 */ /* 0x000fc0000383ffff */
[----:B------:R-:W-:-:S00]  /*01e0*/  NOP ;  /* 0x0000000000007918 */ /* 0x000fc00000000000 */
        /* <DEDUP_REMOVED lines=9> */
.L_x_1:


//--------------------- .nv.constant0.triton_poi_fused_convolution_leaky_relu_leaky_relu_backward_13 --------------------------
	.section	.nv.constant0.triton_poi_fused_convolution_leaky_relu_leaky_relu_backward_13,"a",@progbits
	.sectionflags	@""
	.align	4
.nv.constant0.triton_poi_fused_convolution_leaky_relu_leaky_relu_backward_13:
	.zero		556
